//
// Generated by NVIDIA NVVM Compiler
//
// Compiler Build ID: CL-36424714
// Cuda compilation tools, release 13.0, V13.0.88
// Based on NVVM 20.0.0
//

.version 9.0
.target sm_100
.address_size 64

	// .globl	_Z11fftshiftc1dP6float2iii

.visible .entry _Z11fftshiftc1dP6float2iii(
	.param .u64 .ptr .align 1 _Z11fftshiftc1dP6float2iii_param_0,
	.param .u32 _Z11fftshiftc1dP6float2iii_param_1,
	.param .u32 _Z11fftshiftc1dP6float2iii_param_2,
	.param .u32 _Z11fftshiftc1dP6float2iii_param_3
)
{
	.reg .pred 	%p<6>;
	.reg .b32 	%r<24>;
	.reg .b32 	%f<6>;
	.reg .b64 	%rd<5>;

	ld.param.u64 	%rd1, [_Z11fftshiftc1dP6float2iii_param_0];
	ld.param.u32 	%r4, [_Z11fftshiftc1dP6float2iii_param_1];
	ld.param.u32 	%r6, [_Z11fftshiftc1dP6float2iii_param_2];
	ld.param.u32 	%r7, [_Z11fftshiftc1dP6float2iii_param_3];
	mov.u32 	%r8, %ntid.x;
	mov.u32 	%r9, %ctaid.x;
	mov.u32 	%r10, %tid.x;
	mad.lo.s32 	%r1, %r8, %r9, %r10;
	mov.u32 	%r11, %ntid.y;
	mov.u32 	%r12, %ctaid.y;
	mov.u32 	%r13, %tid.y;
	mad.lo.s32 	%r14, %r11, %r12, %r13;
	mov.u32 	%r15, %ntid.z;
	mov.u32 	%r16, %ctaid.z;
	mov.u32 	%r17, %tid.z;
	mad.lo.s32 	%r3, %r15, %r16, %r17;
	setp.ge.s32 	%p1, %r1, %r4;
	setp.ge.s32 	%p2, %r14, %r6;
	or.pred  	%p3, %p1, %p2;
	setp.ge.s32 	%p4, %r3, %r7;
	or.pred  	%p5, %p3, %p4;
	@%p5 bra 	$L__BB0_2;
	cvta.to.global.u64 	%rd2, %rd1;
	shl.b32 	%r18, %r3, 1;
	not.b32 	%r19, %r18;
	and.b32  	%r20, %r19, 2;
	sub.s32 	%r21, 1, %r20;
	mad.lo.s32 	%r22, %r6, %r3, %r14;
	mad.lo.s32 	%r23, %r22, %r4, %r1;
	cvt.rn.f32.s32 	%f1, %r21;
	mul.wide.s32 	%rd3, %r23, 8;
	add.s64 	%rd4, %rd2, %rd3;
	ld.global.v2.f32 	{%f2, %f3}, [%rd4];
	mul.f32 	%f4, %f2, %f1;
	mul.f32 	%f5, %f3, %f1;
	st.global.v2.f32 	[%rd4], {%f4, %f5};
$L__BB0_2:
	ret;

}
	// .globl	_Z11fftshiftc2dP6float2iii
.visible .entry _Z11fftshiftc2dP6float2iii(
	.param .u64 .ptr .align 1 _Z11fftshiftc2dP6float2iii_param_0,
	.param .u32 _Z11fftshiftc2dP6float2iii_param_1,
	.param .u32 _Z11fftshiftc2dP6float2iii_param_2,
	.param .u32 _Z11fftshiftc2dP6float2iii_param_3
)
{
	.reg .pred 	%p<6>;
	.reg .b32 	%r<32>;
	.reg .b32 	%f<6>;
	.reg .b64 	%rd<5>;

	ld.param.u64 	%rd1, [_Z11fftshiftc2dP6float2iii_param_0];
	ld.param.u32 	%r4, [_Z11fftshiftc2dP6float2iii_param_1];
	ld.param.u32 	%r6, [_Z11fftshiftc2dP6float2iii_param_2];
	ld.param.u32 	%r7, [_Z11fftshiftc2dP6float2iii_param_3];
	mov.u32 	%r8, %ntid.x;
	mov.u32 	%r9, %ctaid.x;
	mov.u32 	%r10, %tid.x;
	mad.lo.s32 	%r1, %r8, %r9, %r10;
	mov.u32 	%r11, %ntid.y;
	mov.u32 	%r12, %ctaid.y;
	mov.u32 	%r13, %tid.y;
	mad.lo.s32 	%r14, %r11, %r12, %r13;
	mov.u32 	%r15, %ntid.z;
	mov.u32 	%r16, %ctaid.z;
	mov.u32 	%r17, %tid.z;
	mad.lo.s32 	%r3, %r15, %r16, %r17;
	setp.ge.s32 	%p1, %r1, %r4;
	setp.ge.s32 	%p2, %r14, %r6;
	or.pred  	%p3, %p1, %p2;
	setp.ge.s32 	%p4, %r3, %r7;
	or.pred  	%p5, %p3, %p4;
	@%p5 bra 	$L__BB1_2;
	cvta.to.global.u64 	%rd2, %rd1;
	add.s32 	%r18, %r1, 1;
	shr.u32 	%r19, %r18, 31;
	add.s32 	%r20, %r18, %r19;
	and.b32  	%r21, %r20, 2147483646;
	sub.s32 	%r22, %r18, %r21;
	shl.b32 	%r23, %r22, 1;
	sub.s32 	%r24, 1, %r23;
	shl.b32 	%r25, %r14, 1;
	not.b32 	%r26, %r25;
	and.b32  	%r27, %r26, 2;
	sub.s32 	%r28, 1, %r27;
	mul.lo.s32 	%r29, %r24, %r28;
	mad.lo.s32 	%r30, %r6, %r3, %r14;
	mad.lo.s32 	%r31, %r30, %r4, %r1;
	cvt.rn.f32.s32 	%f1, %r29;
	mul.wide.s32 	%rd3, %r31, 8;
	add.s64 	%rd4, %rd2, %rd3;
	ld.global.v2.f32 	{%f2, %f3}, [%rd4];
	mul.f32 	%f4, %f2, %f1;
	mul.f32 	%f5, %f3, %f1;
	st.global.v2.f32 	[%rd4], {%f4, %f5};
$L__BB1_2:
	ret;

}
	// .globl	_Z11fftshiftc3dP6float2iii
.visible .entry _Z11fftshiftc3dP6float2iii(
	.param .u64 .ptr .align 1 _Z11fftshiftc3dP6float2iii_param_0,
	.param .u32 _Z11fftshiftc3dP6float2iii_param_1,
	.param .u32 _Z11fftshiftc3dP6float2iii_param_2,
	.param .u32 _Z11fftshiftc3dP6float2iii_param_3
)
{
	.reg .pred 	%p<6>;
	.reg .b32 	%r<37>;
	.reg .b32 	%f<6>;
	.reg .b64 	%rd<5>;

	ld.param.u64 	%rd1, [_Z11fftshiftc3dP6float2iii_param_0];
	ld.param.u32 	%r4, [_Z11fftshiftc3dP6float2iii_param_1];
	ld.param.u32 	%r6, [_Z11fftshiftc3dP6float2iii_param_2];
	ld.param.u32 	%r7, [_Z11fftshiftc3dP6float2iii_param_3];
	mov.u32 	%r8, %ntid.x;
	mov.u32 	%r9, %ctaid.x;
	mov.u32 	%r10, %tid.x;
	mad.lo.s32 	%r1, %r8, %r9, %r10;
	mov.u32 	%r11, %ntid.y;
	mov.u32 	%r12, %ctaid.y;
	mov.u32 	%r13, %tid.y;
	mad.lo.s32 	%r14, %r11, %r12, %r13;
	mov.u32 	%r15, %ntid.z;
	mov.u32 	%r16, %ctaid.z;
	mov.u32 	%r17, %tid.z;
	mad.lo.s32 	%r3, %r15, %r16, %r17;
	setp.ge.s32 	%p1, %r1, %r4;
	setp.ge.s32 	%p2, %r14, %r6;
	or.pred  	%p3, %p1, %p2;
	setp.ge.s32 	%p4, %r3, %r7;
	or.pred  	%p5, %p3, %p4;
	@%p5 bra 	$L__BB2_2;
	cvta.to.global.u64 	%rd2, %rd1;
	add.s32 	%r18, %r1, 1;
	shr.u32 	%r19, %r18, 31;
	add.s32 	%r20, %r18, %r19;
	and.b32  	%r21, %r20, 2147483646;
	sub.s32 	%r22, %r18, %r21;
	shl.b32 	%r23, %r22, 1;
	sub.s32 	%r24, 1, %r23;
	shl.b32 	%r25, %r14, 1;
	not.b32 	%r26, %r25;
	and.b32  	%r27, %r26, 2;
	sub.s32 	%r28, 1, %r27;
	mul.lo.s32 	%r29, %r24, %r28;
	shl.b32 	%r30, %r3, 1;
	not.b32 	%r31, %r30;
	and.b32  	%r32, %r31, 2;
	sub.s32 	%r33, 1, %r32;
	mul.lo.s32 	%r34, %r29, %r33;
	cvt.rn.f32.s32 	%f1, %r34;
	mad.lo.s32 	%r35, %r6, %r3, %r14;
	mad.lo.s32 	%r36, %r35, %r4, %r1;
	mul.wide.s32 	%rd3, %r36, 8;
	add.s64 	%rd4, %rd2, %rd3;
	ld.global.v2.f32 	{%f2, %f3}, [%rd4];
	mul.f32 	%f4, %f2, %f1;
	mul.f32 	%f5, %f3, %f1;
	st.global.v2.f32 	[%rd4], {%f4, %f5};
$L__BB2_2:
	ret;

}
	// .globl	_Z9setfdee2dP6float2S0_iiii
.visible .entry _Z9setfdee2dP6float2S0_iiii(
	.param .u64 .ptr .align 1 _Z9setfdee2dP6float2S0_iiii_param_0,
	.param .u64 .ptr .align 1 _Z9setfdee2dP6float2S0_iiii_param_1,
	.param .u32 _Z9setfdee2dP6float2S0_iiii_param_2,
	.param .u32 _Z9setfdee2dP6float2S0_iiii_param_3,
	.param .u32 _Z9setfdee2dP6float2S0_iiii_param_4,
	.param .u32 _Z9setfdee2dP6float2S0_iiii_param_5
)
{
	.reg .pred 	%p<6>;
	.reg .b32 	%r<36>;
	.reg .b32 	%f<3>;
	.reg .b64 	%rd<9>;

	ld.param.u64 	%rd1, [_Z9setfdee2dP6float2S0_iiii_param_0];
	ld.param.u64 	%rd2, [_Z9setfdee2dP6float2S0_iiii_param_1];
	ld.param.u32 	%r4, [_Z9setfdee2dP6float2S0_iiii_param_2];
	ld.param.u32 	%r7, [_Z9setfdee2dP6float2S0_iiii_param_3];
	ld.param.u32 	%r8, [_Z9setfdee2dP6float2S0_iiii_param_4];
	ld.param.u32 	%r6, [_Z9setfdee2dP6float2S0_iiii_param_5];
	mov.u32 	%r9, %ntid.x;
	mov.u32 	%r10, %ctaid.x;
	mov.u32 	%r11, %tid.x;
	mad.lo.s32 	%r1, %r9, %r10, %r11;
	mov.u32 	%r12, %ntid.y;
	mov.u32 	%r13, %ctaid.y;
	mov.u32 	%r14, %tid.y;
	mad.lo.s32 	%r15, %r12, %r13, %r14;
	mov.u32 	%r16, %ntid.z;
	mov.u32 	%r17, %ctaid.z;
	mov.u32 	%r18, %tid.z;
	mad.lo.s32 	%r3, %r16, %r17, %r18;
	setp.ge.s32 	%p1, %r1, %r4;
	setp.ge.s32 	%p2, %r15, %r7;
	or.pred  	%p3, %p1, %p2;
	setp.ge.s32 	%p4, %r3, %r8;
	or.pred  	%p5, %p3, %p4;
	@%p5 bra 	$L__BB3_2;
	cvta.to.global.u64 	%rd3, %rd2;
	cvta.to.global.u64 	%rd4, %rd1;
	mad.lo.s32 	%r19, %r7, %r3, %r15;
	mad.lo.s32 	%r20, %r19, %r4, %r1;
	shr.u32 	%r21, %r4, 31;
	add.s32 	%r22, %r4, %r21;
	shr.s32 	%r23, %r22, 1;
	shr.u32 	%r24, %r7, 1;
	add.s32 	%r25, %r24, %r15;
	add.s32 	%r26, %r25, %r6;
	shl.b32 	%r27, %r4, 1;
	shl.b32 	%r28, %r6, 1;
	add.s32 	%r29, %r28, %r27;
	shl.b32 	%r30, %r7, 1;
	add.s32 	%r31, %r30, %r28;
	mad.lo.s32 	%r32, %r31, %r3, %r26;
	add.s32 	%r33, %r23, %r1;
	add.s32 	%r34, %r33, %r6;
	mad.lo.s32 	%r35, %r32, %r29, %r34;
	mul.wide.s32 	%rd5, %r20, 8;
	add.s64 	%rd6, %rd3, %rd5;
	ld.global.v2.f32 	{%f1, %f2}, [%rd6];
	mul.wide.s32 	%rd7, %r35, 8;
	add.s64 	%rd8, %rd4, %rd7;
	st.global.v2.f32 	[%rd8], {%f1, %f2};
$L__BB3_2:
	ret;

}


// ===== COMPILED SASS (sm_100) =====

	.target	sm_100

	.elftype	@"ET_EXEC"


//--------------------- .note.nv.tkinfo           --------------------------
	.section	.note.nv.tkinfo,"",@"SHT_NOTE"
	.sectionflags	@"SHF_NOTE_NV_TKINFO"
	.tkinfo
        /*0018*/ 	.word	0x00000002
        /*0030*/ 	.string	""
        /*0030*/ 	.string	"ptxas"
        /*0030*/ 	.string	"Cuda compilation tools, release 13.0, V13.0.88"
        /*0030*/ 	.string	"Build cuda_13.0.r13.0/compiler.36424714_0"
        /*0030*/ 	.string	"-arch sm_100 -m 64 "



//--------------------- .note.nv.cuinfo           --------------------------
	.section	.note.nv.cuinfo,"",@"SHT_NOTE"
	.sectionflags	@"SHF_NOTE_NV_CUINFO"
        /*0018*/ 	.short	0x0002
        /*001a*/ 	.short	0x0064
        /*001c*/ 	.short	0x0082
	.zero		2


//--------------------- .nv.info                  --------------------------
	.section	.nv.info,"",@"SHT_CUDA_INFO"
	.align	4


	//----- nvinfo : EIATTR_REGCOUNT
	.align		4
        /*0000*/ 	.byte	0x04, 0x2f
        /*0002*/ 	.short	(.L_1 - .L_0)
	.align		4
.L_0:
        /*0004*/ 	.word	index@(_Z11fftshiftc1dP6float2iii)
        /*0008*/ 	.word	0x0000000a


	//----- nvinfo : EIATTR_FRAME_SIZE
	.align		4
.L_1:
        /*000c*/ 	.byte	0x04, 0x11
        /*000e*/ 	.short	(.L_3 - .L_2)
	.align		4
.L_2:
        /*0010*/ 	.word	index@(_Z11fftshiftc1dP6float2iii)
        /*0014*/ 	.word	0x00000000


	//----- nvinfo : EIATTR_REGCOUNT
	.align		4
.L_3:
        /*0018*/ 	.byte	0x04, 0x2f
        /*001a*/ 	.short	(.L_5 - .L_4)
	.align		4
.L_4:
        /*001c*/ 	.word	index@(_Z11fftshiftc2dP6float2iii)
        /*0020*/ 	.word	0x0000000a


	//----- nvinfo : EIATTR_FRAME_SIZE
	.align		4
.L_5:
        /*0024*/ 	.byte	0x04, 0x11
        /*0026*/ 	.short	(.L_7 - .L_6)
	.align		4
.L_6:
        /*0028*/ 	.word	index@(_Z11fftshiftc2dP6float2iii)
        /*002c*/ 	.word	0x00000000


	//----- nvinfo : EIATTR_REGCOUNT
	.align		4
.L_7:
        /*0030*/ 	.byte	0x04, 0x2f
        /*0032*/ 	.short	(.L_9 - .L_8)
	.align		4
.L_8:
        /*0034*/ 	.word	index@(_Z11fftshiftc3dP6float2iii)
        /*0038*/ 	.word	0x0000000c


	//----- nvinfo : EIATTR_FRAME_SIZE
	.align		4
.L_9:
        /*003c*/ 	.byte	0x04, 0x11
        /*003e*/ 	.short	(.L_11 - .L_10)
	.align		4
.L_10:
        /*0040*/ 	.word	index@(_Z11fftshiftc3dP6float2iii)
        /*0044*/ 	.word	0x00000000


	//----- nvinfo : EIATTR_REGCOUNT
	.align		4
.L_11:
        /*0048*/ 	.byte	0x04, 0x2f
        /*004a*/ 	.short	(.L_13 - .L_12)
	.align		4
.L_12:
        /*004c*/ 	.word	index@(_Z9setfdee2dP6float2S0_iiii)
        /*0050*/ 	.word	0x00000010


	//----- nvinfo : EIATTR_FRAME_SIZE
	.align		4
.L_13:
        /*0054*/ 	.byte	0x04, 0x11
        /*0056*/ 	.short	(.L_15 - .L_14)
	.align		4
.L_14:
        /*0058*/ 	.word	index@(_Z9setfdee2dP6float2S0_iiii)
        /*005c*/ 	.word	0x00000000


	//----- nvinfo : EIATTR_MIN_STACK_SIZE
	.align		4
.L_15:
        /*0060*/ 	.byte	0x04, 0x12
        /*0062*/ 	.short	(.L_17 - .L_16)
	.align		4
.L_16:
        /*0064*/ 	.word	index@(_Z9setfdee2dP6float2S0_iiii)
        /*0068*/ 	.word	0x00000000


	//----- nvinfo : EIATTR_MIN_STACK_SIZE
	.align		4
.L_17:
        /*006c*/ 	.byte	0x04, 0x12
        /*006e*/ 	.short	(.L_19 - .L_18)
	.align		4
.L_18:
        /*0070*/ 	.word	index@(_Z11fftshiftc3dP6float2iii)
        /*0074*/ 	.word	0x00000000


	//----- nvinfo : EIATTR_MIN_STACK_SIZE
	.align		4
.L_19:
        /*0078*/ 	.byte	0x04, 0x12
        /*007a*/ 	.short	(.L_21 - .L_20)
	.align		4
.L_20:
        /*007c*/ 	.word	index@(_Z11fftshiftc2dP6float2iii)
        /*0080*/ 	.word	0x00000000


	//----- nvinfo : EIATTR_MIN_STACK_SIZE
	.align		4
.L_21:
        /*0084*/ 	.byte	0x04, 0x12
        /*0086*/ 	.short	(.L_23 - .L_22)
	.align		4
.L_22:
        /*0088*/ 	.word	index@(_Z11fftshiftc1dP6float2iii)
        /*008c*/ 	.word	0x00000000
.L_23:


//--------------------- .nv.compat                --------------------------
	.section	.nv.compat,"",@"SHT_CUDA_COMPAT_INFO"
	.align	4
        /*0000*/ 	.byte	0x02, 0x09, 0x00, 0x00, 0x02, 0x02, 0x01, 0x00, 0x02, 0x05, 0x05, 0x00, 0x03, 0x07, 0x01, 0x01
        /*0010*/ 	.byte	0x02, 0x03, 0x00, 0x00, 0x02, 0x06, 0x01, 0x00, 0x04, 0x0b, 0x08, 0x00, 0x09, 0x00, 0x00, 0x00
        /*0020*/ 	.byte	0x00, 0x00, 0x00, 0x00


//--------------------- .nv.info._Z9setfdee2dP6float2S0_iiii --------------------------
	.section	.nv.info._Z9setfdee2dP6float2S0_iiii,"",@"SHT_CUDA_INFO"
	.sectionflags	@""
	.align	4


	//----- nvinfo : EIATTR_CUDA_API_VERSION
	.align		4
        /*0000*/ 	.byte	0x04, 0x37
        /*0002*/ 	.short	(.L_25 - .L_24)
.L_24:
        /*0004*/ 	.word	0x00000082


	//----- nvinfo : EIATTR_KPARAM_INFO
	.align		4
.L_25:
        /*0008*/ 	.byte	0x04, 0x17
        /*000a*/ 	.short	(.L_27 - .L_26)
.L_26:
        /*000c*/ 	.word	0x00000000
        /*0010*/ 	.short	0x0005
        /*0012*/ 	.short	0x001c
        /*0014*/ 	.byte	0x00, 0xf0, 0x11, 0x00


	//----- nvinfo : EIATTR_KPARAM_INFO
	.align		4
.L_27:
        /*0018*/ 	.byte	0x04, 0x17
        /*001a*/ 	.short	(.L_29 - .L_28)
.L_28:
        /*001c*/ 	.word	0x00000000
        /*0020*/ 	.short	0x0004
        /*0022*/ 	.short	0x0018
        /*0024*/ 	.byte	0x00, 0xf0, 0x11, 0x00


	//----- nvinfo : EIATTR_KPARAM_INFO
	.align		4
.L_29:
        /*0028*/ 	.byte	0x04, 0x17
        /*002a*/ 	.short	(.L_31 - .L_30)
.L_30:
        /*002c*/ 	.word	0x00000000
        /*0030*/ 	.short	0x0003
        /*0032*/ 	.short	0x0014
        /*0034*/ 	.byte	0x00, 0xf0, 0x11, 0x00


	//----- nvinfo : EIATTR_KPARAM_INFO
	.align		4
.L_31:
        /*0038*/ 	.byte	0x04, 0x17
        /*003a*/ 	.short	(.L_33 - .L_32)
.L_32:
        /*003c*/ 	.word	0x00000000
        /*0040*/ 	.short	0x0002
        /*0042*/ 	.short	0x0010
        /*0044*/ 	.byte	0x00, 0xf0, 0x11, 0x00


	//----- nvinfo : EIATTR_KPARAM_INFO
	.align		4
.L_33:
        /*0048*/ 	.byte	0x04, 0x17
        /*004a*/ 	.short	(.L_35 - .L_34)
.L_34:
        /*004c*/ 	.word	0x00000000
        /*0050*/ 	.short	0x0001
        /*0052*/ 	.short	0x0008
        /*0054*/ 	.byte	0x00, 0xf5, 0x21, 0x00


	//----- nvinfo : EIATTR_KPARAM_INFO
	.align		4
.L_35:
        /*0058*/ 	.byte	0x04, 0x17
        /*005a*/ 	.short	(.L_37 - .L_36)
.L_36:
        /*005c*/ 	.word	0x00000000
        /*0060*/ 	.short	0x0000
        /*0062*/ 	.short	0x0000
        /*0064*/ 	.byte	0x00, 0xf5, 0x21, 0x00


	//----- nvinfo : EIATTR_SPARSE_MMA_MASK
	.align		4
.L_37:
        /*0068*/ 	.byte	0x03, 0x50
        /*006a*/ 	.short	0x0000


	//----- nvinfo : EIATTR_MAXREG_COUNT
	.align		4
        /*006c*/ 	.byte	0x03, 0x1b
        /*006e*/ 	.short	0x00ff


	//----- nvinfo : EIATTR_MERCURY_ISA_VERSION
	.align		4
        /*0070*/ 	.byte	0x03, 0x5f
        /*0072*/ 	.short	0x0101


	//----- nvinfo : EIATTR_VRC_CTA_INIT_COUNT
	.align		4
        /*0074*/ 	.byte	0x02, 0x4a
	.zero		1
	.zero		1


	//----- nvinfo : EIATTR_EXIT_INSTR_OFFSETS
	.align		4
        /*0078*/ 	.byte	0x04, 0x1c
        /*007a*/ 	.short	(.L_39 - .L_38)


	//   ....[0]....
.L_38:
        /*007c*/ 	.word	0x00000120


	//   ....[1]....
        /*0080*/ 	.word	0x00000270


	//----- nvinfo : EIATTR_CBANK_PARAM_SIZE
	.align		4
.L_39:
        /*0084*/ 	.byte	0x03, 0x19
        /*0086*/ 	.short	0x0020


	//----- nvinfo : EIATTR_PARAM_CBANK
	.align		4
        /*0088*/ 	.byte	0x04, 0x0a
        /*008a*/ 	.short	(.L_41 - .L_40)
	.align		4
.L_40:
        /*008c*/ 	.word	index@(.nv.constant0._Z9setfdee2dP6float2S0_iiii)
        /*0090*/ 	.short	0x0380
        /*0092*/ 	.short	0x0020


	//----- nvinfo : EIATTR_SW_WAR
	.align		4
.L_41:
        /*0094*/ 	.byte	0x04, 0x36
        /*0096*/ 	.short	(.L_43 - .L_42)
.L_42:
        /*0098*/ 	.word	0x00000008
.L_43:


//--------------------- .nv.info._Z11fftshiftc3dP6float2iii --------------------------
	.section	.nv.info._Z11fftshiftc3dP6float2iii,"",@"SHT_CUDA_INFO"
	.sectionflags	@""
	.align	4


	//----- nvinfo : EIATTR_CUDA_API_VERSION
	.align		4
        /*0000*/ 	.byte	0x04, 0x37
        /*0002*/ 	.short	(.L_45 - .L_44)
.L_44:
        /*0004*/ 	.word	0x00000082


	//----- nvinfo : EIATTR_KPARAM_INFO
	.align		4
.L_45:
        /*0008*/ 	.byte	0x04, 0x17
        /*000a*/ 	.short	(.L_47 - .L_46)
.L_46:
        /*000c*/ 	.word	0x00000000
        /*0010*/ 	.short	0x0003
        /*0012*/ 	.short	0x0010
        /*0014*/ 	.byte	0x00, 0xf0, 0x11, 0x00


	//----- nvinfo : EIATTR_KPARAM_INFO
	.align		4
.L_47:
        /*0018*/ 	.byte	0x04, 0x17
        /*001a*/ 	.short	(.L_49 - .L_48)
.L_48:
        /*001c*/ 	.word	0x00000000
        /*0020*/ 	.short	0x0002
        /*0022*/ 	.short	0x000c
        /*0024*/ 	.byte	0x00, 0xf0, 0x11, 0x00


	//----- nvinfo : EIATTR_KPARAM_INFO
	.align		4
.L_49:
        /*0028*/ 	.byte	0x04, 0x17
        /*002a*/ 	.short	(.L_51 - .L_50)
.L_50:
        /*002c*/ 	.word	0x00000000
        /*0030*/ 	.short	0x0001
        /*0032*/ 	.short	0x0008
        /*0034*/ 	.byte	0x00, 0xf0, 0x11, 0x00


	//----- nvinfo : EIATTR_KPARAM_INFO
	.align		4
.L_51:
        /*0038*/ 	.byte	0x04, 0x17
        /*003a*/ 	.short	(.L_53 - .L_52)
.L_52:
        /*003c*/ 	.word	0x00000000
        /*0040*/ 	.short	0x0000
        /*0042*/ 	.short	0x0000
        /*0044*/ 	.byte	0x00, 0xf5, 0x21, 0x00


	//----- nvinfo : EIATTR_SPARSE_MMA_MASK
	.align		4
.L_53:
        /*0048*/ 	.byte	0x03, 0x50
        /*004a*/ 	.short	0x0000


	//----- nvinfo : EIATTR_MAXREG_COUNT
	.align		4
        /*004c*/ 	.byte	0x03, 0x1b
        /*004e*/ 	.short	0x00ff


	//----- nvinfo : EIATTR_MERCURY_ISA_VERSION
	.align		4
        /*0050*/ 	.byte	0x03, 0x5f
        /*0052*/ 	.short	0x0101


	//----- nvinfo : EIATTR_VRC_CTA_INIT_COUNT
	.align		4
        /*0054*/ 	.byte	0x02, 0x4a
	.zero		1
	.zero		1


	//----- nvinfo : EIATTR_EXIT_INSTR_OFFSETS
	.align		4
        /*0058*/ 	.byte	0x04, 0x1c
        /*005a*/ 	.short	(.L_55 - .L_54)


	//   ....[0]....
.L_54:
        /*005c*/ 	.word	0x00000120


	//   ....[1]....
        /*0060*/ 	.word	0x000002b0


	//----- nvinfo : EIATTR_CBANK_PARAM_SIZE
	.align		4
.L_55:
        /*0064*/ 	.byte	0x03, 0x19
        /*0066*/ 	.short	0x0014


	//----- nvinfo : EIATTR_PARAM_CBANK
	.align		4
        /*0068*/ 	.byte	0x04, 0x0a
        /*006a*/ 	.short	(.L_57 - .L_56)
	.align		4
.L_56:
        /*006c*/ 	.word	index@(.nv.constant0._Z11fftshiftc3dP6float2iii)
        /*0070*/ 	.short	0x0380
        /*0072*/ 	.short	0x0014


	//----- nvinfo : EIATTR_SW_WAR
	.align		4
.L_57:
        /*0074*/ 	.byte	0x04, 0x36
        /*0076*/ 	.short	(.L_59 - .L_58)
.L_58:
        /*0078*/ 	.word	0x00000008
.L_59:


//--------------------- .nv.info._Z11fftshiftc2dP6float2iii --------------------------
	.section	.nv.info._Z11fftshiftc2dP6float2iii,"",@"SHT_CUDA_INFO"
	.sectionflags	@""
	.align	4


	//----- nvinfo : EIATTR_CUDA_API_VERSION
	.align		4
        /*0000*/ 	.byte	0x04, 0x37
        /*0002*/ 	.short	(.L_61 - .L_60)
.L_60:
        /*0004*/ 	.word	0x00000082


	//----- nvinfo : EIATTR_KPARAM_INFO
	.align		4
.L_61:
        /*0008*/ 	.byte	0x04, 0x17
        /*000a*/ 	.short	(.L_63 - .L_62)
.L_62:
        /*000c*/ 	.word	0x00000000
        /*0010*/ 	.short	0x0003
        /*0012*/ 	.short	0x0010
        /*0014*/ 	.byte	0x00, 0xf0, 0x11, 0x00


	//----- nvinfo : EIATTR_KPARAM_INFO
	.align		4
.L_63:
        /*0018*/ 	.byte	0x04, 0x17
        /*001a*/ 	.short	(.L_65 - .L_64)
.L_64:
        /*001c*/ 	.word	0x00000000
        /*0020*/ 	.short	0x0002
        /*0022*/ 	.short	0x000c
        /*0024*/ 	.byte	0x00, 0xf0, 0x11, 0x00


	//----- nvinfo : EIATTR_KPARAM_INFO
	.align		4
.L_65:
        /*0028*/ 	.byte	0x04, 0x17
        /*002a*/ 	.short	(.L_67 - .L_66)
.L_66:
        /*002c*/ 	.word	0x00000000
        /*0030*/ 	.short	0x0001
        /*0032*/ 	.short	0x0008
        /*0034*/ 	.byte	0x00, 0xf0, 0x11, 0x00


	//----- nvinfo : EIATTR_KPARAM_INFO
	.align		4
.L_67:
        /*0038*/ 	.byte	0x04, 0x17
        /*003a*/ 	.short	(.L_69 - .L_68)
.L_68:
        /*003c*/ 	.word	0x00000000
        /*0040*/ 	.short	0x0000
        /*0042*/ 	.short	0x0000
        /*0044*/ 	.byte	0x00, 0xf5, 0x21, 0x00


	//----- nvinfo : EIATTR_SPARSE_MMA_MASK
	.align		4
.L_69:
        /*0048*/ 	.byte	0x03, 0x50
        /*004a*/ 	.short	0x0000


	//----- nvinfo : EIATTR_MAXREG_COUNT
	.align		4
        /*004c*/ 	.byte	0x03, 0x1b
        /*004e*/ 	.short	0x00ff


	//----- nvinfo : EIATTR_MERCURY_ISA_VERSION
	.align		4
        /*0050*/ 	.byte	0x03, 0x5f
        /*0052*/ 	.short	0x0101


	//----- nvinfo : EIATTR_VRC_CTA_INIT_COUNT
	.align		4
        /*0054*/ 	.byte	0x02, 0x4a
	.zero		1
	.zero		1


	//----- nvinfo : EIATTR_EXIT_INSTR_OFFSETS
	.align		4
        /*0058*/ 	.byte	0x04, 0x1c
        /*005a*/ 	.short	(.L_71 - .L_70)


	//   ....[0]....
.L_70:
        /*005c*/ 	.word	0x00000120


	//   ....[1]....
        /*0060*/ 	.word	0x00000270


	//----- nvinfo : EIATTR_CBANK_PARAM_SIZE
	.align		4
.L_71:
        /*0064*/ 	.byte	0x03, 0x19
        /*0066*/ 	.short	0x0014


	//----- nvinfo : EIATTR_PARAM_CBANK
	.align		4
        /*0068*/ 	.byte	0x04, 0x0a
        /*006a*/ 	.short	(.L_73 - .L_72)
	.align		4
.L_72:
        /*006c*/ 	.word	index@(.nv.constant0._Z11fftshiftc2dP6float2iii)
        /*0070*/ 	.short	0x0380
        /*0072*/ 	.short	0x0014


	//----- nvinfo : EIATTR_SW_WAR
	.align		4
.L_73:
        /*0074*/ 	.byte	0x04, 0x36
        /*0076*/ 	.short	(.L_75 - .L_74)
.L_74:
        /*0078*/ 	.word	0x00000008
.L_75:


//--------------------- .nv.info._Z11fftshiftc1dP6float2iii --------------------------
	.section	.nv.info._Z11fftshiftc1dP6float2iii,"",@"SHT_CUDA_INFO"
	.sectionflags	@""
	.align	4


	//----- nvinfo : EIATTR_CUDA_API_VERSION
	.align		4
        /*0000*/ 	.byte	0x04, 0x37
        /*0002*/ 	.short	(.L_77 - .L_76)
.L_76:
        /*0004*/ 	.word	0x00000082


	//----- nvinfo : EIATTR_KPARAM_INFO
	.align		4
.L_77:
        /*0008*/ 	.byte	0x04, 0x17
        /*000a*/ 	.short	(.L_79 - .L_78)
.L_78:
        /*000c*/ 	.word	0x00000000
        /*0010*/ 	.short	0x0003
        /*0012*/ 	.short	0x0010
        /*0014*/ 	.byte	0x00, 0xf0, 0x11, 0x00


	//----- nvinfo : EIATTR_KPARAM_INFO
	.align		4
.L_79:
        /*0018*/ 	.byte	0x04, 0x17
        /*001a*/ 	.short	(.L_81 - .L_80)
.L_80:
        /*001c*/ 	.word	0x00000000
        /*0020*/ 	.short	0x0002
        /*0022*/ 	.short	0x000c
        /*0024*/ 	.byte	0x00, 0xf0, 0x11, 0x00


	//----- nvinfo : EIATTR_KPARAM_INFO
	.align		4
.L_81:
        /*0028*/ 	.byte	0x04, 0x17
        /*002a*/ 	.short	(.L_83 - .L_82)
.L_82:
        /*002c*/ 	.word	0x00000000
        /*0030*/ 	.short	0x0001
        /*0032*/ 	.short	0x0008
        /*0034*/ 	.byte	0x00, 0xf0, 0x11, 0x00


	//----- nvinfo : EIATTR_KPARAM_INFO
	.align		4
.L_83:
        /*0038*/ 	.byte	0x04, 0x17
        /*003a*/ 	.short	(.L_85 - .L_84)
.L_84:
        /*003c*/ 	.word	0x00000000
        /*0040*/ 	.short	0x0000
        /*0042*/ 	.short	0x0000
        /*0044*/ 	.byte	0x00, 0xf5, 0x21, 0x00


	//----- nvinfo : EIATTR_SPARSE_MMA_MASK
	.align		4
.L_85:
        /*0048*/ 	.byte	0x03, 0x50
        /*004a*/ 	.short	0x0000


	//----- nvinfo : EIATTR_MAXREG_COUNT
	.align		4
        /*004c*/ 	.byte	0x03, 0x1b
        /*004e*/ 	.short	0x00ff


	//----- nvinfo : EIATTR_MERCURY_ISA_VERSION
	.align		4
        /*0050*/ 	.byte	0x03, 0x5f
        /*0052*/ 	.short	0x0101


	//----- nvinfo : EIATTR_VRC_CTA_INIT_COUNT
	.align		4
        /*0054*/ 	.byte	0x02, 0x4a
	.zero		1
	.zero		1


	//----- nvinfo : EIATTR_EXIT_INSTR_OFFSETS
	.align		4
        /*0058*/ 	.byte	0x04, 0x1c
        /*005a*/ 	.short	(.L_87 - .L_86)


	//   ....[0]....
.L_86:
        /*005c*/ 	.word	0x00000120


	//   ....[1]....
        /*0060*/ 	.word	0x00000200


	//----- nvinfo : EIATTR_CBANK_PARAM_SIZE
	.align		4
.L_87:
        /*0064*/ 	.byte	0x03, 0x19
        /*0066*/ 	.short	0x0014


	//----- nvinfo : EIATTR_PARAM_CBANK
	.align		4
        /*0068*/ 	.byte	0x04, 0x0a
        /*006a*/ 	.short	(.L_89 - .L_88)
	.align		4
.L_88:
        /*006c*/ 	.word	index@(.nv.constant0._Z11fftshiftc1dP6float2iii)
        /*0070*/ 	.short	0x0380
        /*0072*/ 	.short	0x0014


	//----- nvinfo : EIATTR_SW_WAR
	.align		4
.L_89:
        /*0074*/ 	.byte	0x04, 0x36
        /*0076*/ 	.short	(.L_91 - .L_90)
.L_90:
        /*0078*/ 	.word	0x00000008
.L_91:


//--------------------- .nv.callgraph             --------------------------
	.section	.nv.callgraph,"",@"SHT_CUDA_CALLGRAPH"
	.align	4
	.sectionentsize	8
	.align		4
        /*0000*/ 	.word	0x00000000
	.align		4
        /*0004*/ 	.word	0xffffffff
	.align		4
        /*0008*/ 	.word	0x00000000
	.align		4
        /*000c*/ 	.word	0xfffffffe
	.align		4
        /*0010*/ 	.word	0x00000000
	.align		4
        /*0014*/ 	.word	0xfffffffd
	.align		4
        /*0018*/ 	.word	0x00000000
	.align		4
        /*001c*/ 	.word	0xfffffffc


//--------------------- .text._Z9setfdee2dP6float2S0_iiii --------------------------
	.section	.text._Z9setfdee2dP6float2S0_iiii,"ax",@progbits
	.align	128
        .global         _Z9setfdee2dP6float2S0_iiii
        .type           _Z9setfdee2dP6float2S0_iiii,@function
        .size           _Z9setfdee2dP6float2S0_iiii,(.L_x_4 - _Z9setfdee2dP6float2S0_iiii)
        .other          _Z9setfdee2dP6float2S0_iiii,@"STO_CUDA_ENTRY STV_DEFAULT"
_Z9setfdee2dP6float2S0_iiii:
.text._Z9setfdee2dP6float2S0_iiii:
[----:B------:R-:W-:Y:S01]  /*0000*/  LDC R1, c[0x0][0x37c] ;  /* 0x0000df00ff017b82 */ /* 0x000fe20000000800 */
[----:B------:R-:W0:Y:S01]  /*0010*/  S2R R0, SR_CTAID.Y ;  /* 0x0000000000007919 */ /* 0x000e220000002600 */
[----:B------:R-:W1:Y:S06]  /*0020*/  LDCU UR4, c[0x0][0x360] ;  /* 0x00006c00ff0477ac */ /* 0x000e6c0008000800 */
[----:B------:R-:W2:Y:S01]  /*0030*/  LDC.64 R2, c[0x0][0x390] ;  /* 0x0000e400ff027b82 */ /* 0x000ea20000000a00 */
[----:B------:R-:W0:Y:S01]  /*0040*/  S2R R5, SR_TID.Y ;  /* 0x0000000000057919 */ /* 0x000e220000002200 */
[----:B------:R-:W0:Y:S01]  /*0050*/  LDCU UR5, c[0x0][0x364] ;  /* 0x00006c80ff0577ac */ /* 0x000e220008000800 */
[----:B------:R-:W1:Y:S01]  /*0060*/  S2R R9, SR_CTAID.X ;  /* 0x0000000000097919 */ /* 0x000e620000002500 */
[----:B------:R-:W3:Y:S01]  /*0070*/  LDCU UR6, c[0x0][0x368] ;  /* 0x00006d00ff0677ac */ /* 0x000ee20008000800 */
[----:B------:R-:W1:Y:S01]  /*0080*/  S2R R4, SR_TID.X ;  /* 0x0000000000047919 */ /* 0x000e620000002100 */
[----:B------:R-:W4:Y:S01]  /*0090*/  LDCU UR7, c[0x0][0x398] ;  /* 0x00007300ff0777ac */ /* 0x000f220008000800 */
[----:B------:R-:W3:Y:S01]  /*00a0*/  S2R R8, SR_CTAID.Z ;  /* 0x0000000000087919 */ /* 0x000ee20000002700 */
[----:B------:R-:W3:Y:S01]  /*00b0*/  S2R R7, SR_TID.Z ;  /* 0x0000000000077919 */ /* 0x000ee20000002300 */
[----:B0-----:R-:W-:-:S05]  /*00c0*/  IMAD R0, R0, UR5, R5 ;  /* 0x0000000500007c24 */ /* 0x001fca000f8e0205 */
[----:B--2---:R-:W-:Y:S01]  /*00d0*/  ISETP.GE.AND P0, PT, R0, R3, PT ;  /* 0x000000030000720c */ /* 0x004fe20003f06270 */
[----:B-1----:R-:W-:-:S05]  /*00e0*/  IMAD R9, R9, UR4, R4 ;  /* 0x0000000409097c24 */ /* 0x002fca000f8e0204 */
[----:B------:R-:W-:Y:S01]  /*00f0*/  ISETP.GE.OR P0, PT, R9, R2, P0 ;  /* 0x000000020900720c */ /* 0x000fe20000706670 */
[----:B---3--:R-:W-:-:S05]  /*0100*/  IMAD R8, R8, UR6, R7 ;  /* 0x0000000608087c24 */ /* 0x008fca000f8e0207 */
[----:B----4-:R-:W-:-:S13]  /*0110*/  ISETP.GE.OR P0, PT, R8, UR7, P0 ;  /* 0x0000000708007c0c */ /* 0x010fda0008706670 */
[----:B------:R-:W-:Y:S05]  /*0120*/  @P0 EXIT ;  /* 0x000000000000094d */ /* 0x000fea0003800000 */
[----:B------:R-:W0:Y:S01]  /*0130*/  LDC.64 R4, c[0x0][0x388] ;  /* 0x0000e200ff047b82 */ /* 0x000e220000000a00 */
[----:B------:R-:W1:Y:S01]  /*0140*/  LDCU.64 UR4, c[0x0][0x358] ;  /* 0x00006b00ff0477ac */ /* 0x000e620008000a00 */
[----:B------:R-:W-:-:S04]  /*0150*/  IMAD R6, R8, R3, R0 ;  /* 0x0000000308067224 */ /* 0x000fc800078e0200 */
[----:B------:R-:W-:Y:S02]  /*0160*/  IMAD R7, R6, R2, R9 ;  /* 0x0000000206077224 */ /* 0x000fe400078e0209 */
[----:B------:R-:W2:Y:S02]  /*0170*/  LDC R13, c[0x0][0x39c] ;  /* 0x0000e700ff0d7b82 */ /* 0x000ea40000000800 */
[----:B0-----:R-:W-:-:S06]  /*0180*/  IMAD.WIDE R4, R7, 0x8, R4 ;  /* 0x0000000807047825 */ /* 0x001fcc00078e0204 */
[----:B------:R-:W0:Y:S01]  /*0190*/  LDC.64 R6, c[0x0][0x380] ;  /* 0x0000e000ff067b82 */ /* 0x000e220000000a00 */
[----:B-1----:R-:W3:Y:S01]  /*01a0*/  LDG.E.64 R4, desc[UR4][R4.64] ;  /* 0x0000000404047981 */ /* 0x002ee2000c1e1b00 */
[----:B------:R-:W-:Y:S02]  /*01b0*/  LEA.HI R10, R2, R2, RZ, 0x1 ;  /* 0x00000002020a7211 */ /* 0x000fe400078f08ff */
[----:B------:R-:W-:Y:S02]  /*01c0*/  LEA.HI R0, R3, R0, RZ, 0x1f ;  /* 0x0000000003007211 */ /* 0x000fe400078ff8ff */
[----:B--2---:R-:W-:Y:S02]  /*01d0*/  SHF.L.U32 R11, R13, 0x1, RZ ;  /* 0x000000010d0b7819 */ /* 0x004fe400000006ff */
[----:B------:R-:W-:Y:S02]  /*01e0*/  LEA.HI.SX32 R10, R10, R9, 0x1f ;  /* 0x000000090a0a7211 */ /* 0x000fe400078ffaff */
[----:B------:R-:W-:-:S02]  /*01f0*/  IADD3 R9, PT, PT, R0, R13, RZ ;  /* 0x0000000d00097210 */ /* 0x000fc40007ffe0ff */
[-C--:B------:R-:W-:Y:S02]  /*0200*/  LEA R3, R3, R11.reuse, 0x1 ;  /* 0x0000000b03037211 */ /* 0x080fe400078e08ff */
[----:B------:R-:W-:Y:S02]  /*0210*/  LEA R2, R2, R11, 0x1 ;  /* 0x0000000b02027211 */ /* 0x000fe400078e08ff */
[----:B------:R-:W-:Y:S01]  /*0220*/  IADD3 R10, PT, PT, R10, R13, RZ ;  /* 0x0000000d0a0a7210 */ /* 0x000fe20007ffe0ff */
[----:B------:R-:W-:-:S04]  /*0230*/  IMAD R3, R8, R3, R9 ;  /* 0x0000000308037224 */ /* 0x000fc800078e0209 */
[----:B------:R-:W-:-:S04]  /*0240*/  IMAD R3, R2, R3, R10 ;  /* 0x0000000302037224 */ /* 0x000fc800078e020a */
[----:B0-----:R-:W-:-:S05]  /*0250*/  IMAD.WIDE R6, R3, 0x8, R6 ;  /* 0x0000000803067825 */ /* 0x001fca00078e0206 */
[----:B---3--:R-:W-:Y:S01]  /*0260*/  STG.E.64 desc[UR4][R6.64], R4 ;  /* 0x0000000406007986 */ /* 0x008fe2000c101b04 */
[----:B------:R-:W-:Y:S05]  /*0270*/  EXIT ;  /* 0x000000000000794d */ /* 0x000fea0003800000 */
.L_x_0:
[----:B------:R-:W-:-:S00]  /*0280*/  BRA `(.L_x_0) ;  /* 0xfffffffc00fc7947 */ /* 0x000fc0000383ffff */
[----:B------:R-:W-:-:S00]  /*0290*/  NOP ;  /* 0x0000000000007918 */ /* 0x000fc00000000000 */
        /* <DEDUP_REMOVED lines=14> */
.L_x_4:


//--------------------- .text._Z11fftshiftc3dP6float2iii --------------------------
	.section	.text._Z11fftshiftc3dP6float2iii,"ax",@progbits
	.align	128
        .global         _Z11fftshiftc3dP6float2iii
        .type           _Z11fftshiftc3dP6float2iii,@function
        .size           _Z11fftshiftc3dP6float2iii,(.L_x_5 - _Z11fftshiftc3dP6float2iii)
        .other          _Z11fftshiftc3dP6float2iii,@"STO_CUDA_ENTRY STV_DEFAULT"
_Z11fftshiftc3dP6float2iii:
.text._Z11fftshiftc3dP6float2iii:
[----:B------:R-:W-:Y:S01]  /*0000*/  LDC R1, c[0x0][0x37c] ;  /* 0x0000df00ff017b82 */ /* 0x000fe20000000800 */
[----:B------:R-:W0:Y:S01]  /*0010*/  S2R R6, SR_CTAID.Y ;  /* 0x0000000000067919 */ /* 0x000e220000002600 */
[----:B------:R-:W1:Y:S01]  /*0020*/  LDCU UR4, c[0x0][0x360] ;  /* 0x00006c00ff0477ac */ /* 0x000e620008000800 */
[----:B------:R-:W0:Y:S01]  /*0030*/  S2R R5, SR_TID.Y ;  /* 0x0000000000057919 */ /* 0x000e220000002200 */
[----:B------:R-:W0:Y:S01]  /*0040*/  LDCU UR5, c[0x0][0x364] ;  /* 0x00006c80ff0577ac */ /* 0x000e220008000800 */
[----:B------:R-:W1:Y:S01]  /*0050*/  S2R R0, SR_CTAID.X ;  /* 0x0000000000007919 */ /* 0x000e620000002500 */
[----:B------:R-:W2:Y:S01]  /*0060*/  LDCU.64 UR8, c[0x0][0x388] ;  /* 0x00007100ff0877ac */ /* 0x000ea20008000a00 */
[----:B------:R-:W1:Y:S01]  /*0070*/  S2R R3, SR_TID.X ;  /* 0x0000000000037919 */ /* 0x000e620000002100 */
[----:B------:R-:W3:Y:S01]  /*0080*/  LDCU UR6, c[0x0][0x368] ;  /* 0x00006d00ff0677ac */ /* 0x000ee20008000800 */
[----:B------:R-:W3:Y:S01]  /*0090*/  S2R R7, SR_CTAID.Z ;  /* 0x0000000000077919 */ /* 0x000ee20000002700 */
[----:B------:R-:W4:Y:S01]  /*00a0*/  LDCU UR7, c[0x0][0x390] ;  /* 0x00007200ff0777ac */ /* 0x000f220008000800 */
[----:B------:R-:W3:Y:S01]  /*00b0*/  S2R R2, SR_TID.Z ;  /* 0x0000000000027919 */ /* 0x000ee20000002300 */
[----:B0-----:R-:W-:-:S05]  /*00c0*/  IMAD R6, R6, UR5, R5 ;  /* 0x0000000506067c24 */ /* 0x001fca000f8e0205 */
[----:B--2---:R-:W-:Y:S01]  /*00d0*/  ISETP.GE.AND P0, PT, R6, UR9, PT ;  /* 0x0000000906007c0c */ /* 0x004fe2000bf06270 */
[----:B-1----:R-:W-:-:S05]  /*00e0*/  IMAD R0, R0, UR4, R3 ;  /* 0x0000000400007c24 */ /* 0x002fca000f8e0203 */
[----:B------:R-:W-:Y:S01]  /*00f0*/  ISETP.GE.OR P0, PT, R0, UR8, P0 ;  /* 0x0000000800007c0c */ /* 0x000fe20008706670 */
[----:B---3--:R-:W-:-:S05]  /*0100*/  IMAD R7, R7, UR6, R2 ;  /* 0x0000000607077c24 */ /* 0x008fca000f8e0202 */
[----:B----4-:R-:W-:-:S13]  /*0110*/  ISETP.GE.OR P0, PT, R7, UR7, P0 ;  /* 0x0000000707007c0c */ /* 0x010fda0008706670 */
[----:B------:R-:W-:Y:S05]  /*0120*/  @P0 EXIT ;  /* 0x000000000000094d */ /* 0x000fea0003800000 */
[----:B------:R-:W0:Y:S01]  /*0130*/  LDC.64 R2, c[0x0][0x380] ;  /* 0x0000e000ff027b82 */ /* 0x000e220000000a00 */
[----:B------:R-:W1:Y:S01]  /*0140*/  LDCU.64 UR4, c[0x0][0x358] ;  /* 0x00006b00ff0477ac */ /* 0x000e620008000a00 */
[----:B------:R-:W-:-:S04]  /*0150*/  IMAD R5, R7, UR9, R6 ;  /* 0x0000000907057c24 */ /* 0x000fc8000f8e0206 */
[----:B------:R-:W-:-:S04]  /*0160*/  IMAD R5, R5, UR8, R0 ;  /* 0x0000000805057c24 */ /* 0x000fc8000f8e0200 */
[----:B0-----:R-:W-:-:S05]  /*0170*/  IMAD.WIDE R2, R5, 0x8, R2 ;  /* 0x0000000805027825 */ /* 0x001fca00078e0202 */
[----:B-1----:R-:W2:Y:S01]  /*0180*/  LDG.E.64 R4, desc[UR4][R2.64] ;  /* 0x0000000402047981 */ /* 0x002ea2000c1e1b00 */
[----:B------:R-:W-:Y:S02]  /*0190*/  IADD3 R0, PT, PT, R0, 0x1, RZ ;  /* 0x0000000100007810 */ /* 0x000fe40007ffe0ff */
[----:B------:R-:W-:Y:S02]  /*01a0*/  SHF.L.U32 R6, R6, 0x1, RZ ;  /* 0x0000000106067819 */ /* 0x000fe400000006ff */
[----:B------:R-:W-:Y:S02]  /*01b0*/  LEA.HI R8, R0, R0, RZ, 0x1 ;  /* 0x0000000000087211 */ /* 0x000fe400078f08ff */
[----:B------:R-:W-:Y:S02]  /*01c0*/  SHF.L.U32 R7, R7, 0x1, RZ ;  /* 0x0000000107077819 */ /* 0x000fe400000006ff */
[----:B------:R-:W-:Y:S02]  /*01d0*/  LOP3.LUT R9, R8, 0x7ffffffe, RZ, 0xc0, !PT ;  /* 0x7ffffffe08097812 */ /* 0x000fe400078ec0ff */
[----:B------:R-:W-:-:S02]  /*01e0*/  LOP3.LUT R6, R6, 0x2, RZ, 0xc, !PT ;  /* 0x0000000206067812 */ /* 0x000fc400078e0cff */
[----:B------:R-:W-:Y:S01]  /*01f0*/  LOP3.LUT R7, R7, 0x2, RZ, 0xc, !PT ;  /* 0x0000000207077812 */ /* 0x000fe200078e0cff */
[----:B------:R-:W-:Y:S01]  /*0200*/  IMAD.IADD R9, R0, 0x1, -R9 ;  /* 0x0000000100097824 */ /* 0x000fe200078e0a09 */
[----:B------:R-:W-:Y:S01]  /*0210*/  IADD3 R6, PT, PT, -R6, 0x1, RZ ;  /* 0x0000000106067810 */ /* 0x000fe20007ffe1ff */
[----:B------:R-:W-:Y:S01]  /*0220*/  IMAD.MOV.U32 R0, RZ, RZ, 0x1 ;  /* 0x00000001ff007424 */ /* 0x000fe200078e00ff */
[----:B------:R-:W-:-:S03]  /*0230*/  IADD3 R7, PT, PT, -R7, 0x1, RZ ;  /* 0x0000000107077810 */ /* 0x000fc60007ffe1ff */
[----:B------:R-:W-:-:S04]  /*0240*/  IMAD R9, R9, -0x2, R0 ;  /* 0xfffffffe09097824 */ /* 0x000fc800078e0200 */
[----:B------:R-:W-:-:S04]  /*0250*/  IMAD R6, R9, R6, RZ ;  /* 0x0000000609067224 */ /* 0x000fc800078e02ff */
[----:B------:R-:W-:-:S05]  /*0260*/  IMAD R6, R6, R7, RZ ;  /* 0x0000000706067224 */ /* 0x000fca00078e02ff */
[----:B------:R-:W-:-:S05]  /*0270*/  I2FP.F32.S32 R6, R6 ;  /* 0x0000000600067245 */ /* 0x000fca0000201400 */
[C---:B--2---:R-:W-:Y:S01]  /*0280*/  FMUL R4, R6.reuse, R4 ;  /* 0x0000000406047220 */ /* 0x044fe20000400000 */
[----:B------:R-:W-:-:S05]  /*0290*/  FMUL R5, R6, R5 ;  /* 0x0000000506057220 */ /* 0x000fca0000400000 */
[----:B------:R-:W-:Y:S01]  /*02a0*/  STG.E.64 desc[UR4][R2.64], R4 ;  /* 0x0000000402007986 */ /* 0x000fe2000c101b04 */
[----:B------:R-:W-:Y:S05]  /*02b0*/  EXIT ;  /* 0x000000000000794d */ /* 0x000fea0003800000 */
.L_x_1:
        /* <DEDUP_REMOVED lines=12> */
.L_x_5:


//--------------------- .text._Z11fftshiftc2dP6float2iii --------------------------
	.section	.text._Z11fftshiftc2dP6float2iii,"ax",@progbits
	.align	128
        .global         _Z11fftshiftc2dP6float2iii
        .type           _Z11fftshiftc2dP6float2iii,@function
        .size           _Z11fftshiftc2dP6float2iii,(.L_x_6 - _Z11fftshiftc2dP6float2iii)
        .other          _Z11fftshiftc2dP6float2iii,@"STO_CUDA_ENTRY STV_DEFAULT"
_Z11fftshiftc2dP6float2iii:
.text._Z11fftshiftc2dP6float2iii:
        /* <DEDUP_REMOVED lines=28> */
[----:B------:R-:W-:Y:S02]  /*01c0*/  LOP3.LUT R6, R6, 0x2, RZ, 0xc, !PT ;  /* 0x0000000206067812 */ /* 0x000fe400078e0cff */
[----:B------:R-:W-:Y:S02]  /*01d0*/  LOP3.LUT R7, R7, 0x7ffffffe, RZ, 0xc0, !PT ;  /* 0x7ffffffe07077812 */ /* 0x000fe400078ec0ff */
[----:B------:R-:W-:-:S02]  /*01e0*/  IADD3 R6, PT, PT, -R6, 0x1, RZ ;  /* 0x0000000106067810 */ /* 0x000fc40007ffe1ff */
[----:B------:R-:W-:Y:S01]  /*01f0*/  IADD3 R7, PT, PT, R0, -R7, RZ ;  /* 0x8000000700077210 */ /* 0x000fe20007ffe0ff */
[----:B------:R-:W-:-:S05]  /*0200*/  HFMA2 R0, -RZ, RZ, 0, 5.9604644775390625e-08 ;  /* 0x00000001ff007431 */ /* 0x000fca00000001ff */
[----:B------:R-:W-:-:S04]  /*0210*/  IMAD R7, R7, -0x2, R0 ;  /* 0xfffffffe07077824 */ /* 0x000fc800078e0200 */
[----:B------:R-:W-:-:S05]  /*0220*/  IMAD R6, R7, R6, RZ ;  /* 0x0000000607067224 */ /* 0x000fca00078e02ff */
[----:B------:R-:W-:-:S05]  /*0230*/  I2FP.F32.S32 R6, R6 ;  /* 0x0000000600067245 */ /* 0x000fca0000201400 */
[C---:B--2---:R-:W-:Y:S01]  /*0240*/  FMUL R4, R6.reuse, R4 ;  /* 0x0000000406047220 */ /* 0x044fe20000400000 */
[----:B------:R-:W-:-:S05]  /*0250*/  FMUL R5, R6, R5 ;  /* 0x0000000506057220 */ /* 0x000fca0000400000 */
[----:B------:R-:W-:Y:S01]  /*0260*/  STG.E.64 desc[UR4][R2.64], R4 ;  /* 0x0000000402007986 */ /* 0x000fe2000c101b04 */
[----:B------:R-:W-:Y:S05]  /*0270*/  EXIT ;  /* 0x000000000000794d */ /* 0x000fea0003800000 */
.L_x_2:
        /* <DEDUP_REMOVED lines=16> */
.L_x_6:


//--------------------- .text._Z11fftshiftc1dP6float2iii --------------------------
	.section	.text._Z11fftshiftc1dP6float2iii,"ax",@progbits
	.align	128
        .global         _Z11fftshiftc1dP6float2iii
        .type           _Z11fftshiftc1dP6float2iii,@function
        .size           _Z11fftshiftc1dP6float2iii,(.L_x_7 - _Z11fftshiftc1dP6float2iii)
        .other          _Z11fftshiftc1dP6float2iii,@"STO_CUDA_ENTRY STV_DEFAULT"
_Z11fftshiftc1dP6float2iii:
.text._Z11fftshiftc1dP6float2iii:
        /* <DEDUP_REMOVED lines=25> */
[----:B------:R-:W-:-:S04]  /*0190*/  SHF.L.U32 R5, R5, 0x1, RZ ;  /* 0x0000000105057819 */ /* 0x000fc800000006ff */
[----:B------:R-:W-:-:S04]  /*01a0*/  LOP3.LUT R5, R5, 0x2, RZ, 0xc, !PT ;  /* 0x0000000205057812 */ /* 0x000fc800078e0cff */
[----:B------:R-:W-:-:S04]  /*01b0*/  IADD3 R5, PT, PT, -R5, 0x1, RZ ;  /* 0x0000000105057810 */ /* 0x000fc80007ffe1ff */
[----:B------:R-:W-:-:S05]  /*01c0*/  I2FP.F32.S32 R5, R5 ;  /* 0x0000000500057245 */ /* 0x000fca0000201400 */
[C---:B--2---:R-:W-:Y:S01]  /*01d0*/  FMUL R6, R5.reuse, R6 ;  /* 0x0000000605067220 */ /* 0x044fe20000400000 */
[----:B------:R-:W-:-:S05]  /*01e0*/  FMUL R7, R5, R7 ;  /* 0x0000000705077220 */ /* 0x000fca0000400000 */
[----:B------:R-:W-:Y:S01]  /*01f0*/  STG.E.64 desc[UR4][R2.64], R6 ;  /* 0x0000000602007986 */ /* 0x000fe2000c101b04 */
[----:B------:R-:W-:Y:S05]  /*0200*/  EXIT ;  /* 0x000000000000794d */ /* 0x000fea0003800000 */
.L_x_3:
        /* <DEDUP_REMOVED lines=15> */
.L_x_7:


//--------------------- .nv.shared.reserved.0     --------------------------
	.section	.nv.shared.reserved.0,"aw",@nobits
	.weak		__nv_reservedSMEM_offset_0_alias
	.size		__nv_reservedSMEM_offset_0_alias, 0, 64
	.other		__nv_reservedSMEM_offset_0_alias,@"STO_CUDA_RESERVED_SHARED STV_DEFAULT"
__nv_reservedSMEM_offset_0_alias:
	.zero		0
	.zero		64


//--------------------- .nv.constant0._Z9setfdee2dP6float2S0_iiii --------------------------
	.section	.nv.constant0._Z9setfdee2dP6float2S0_iiii,"a",@progbits
	.sectionflags	@""
	.align	4
.nv.constant0._Z9setfdee2dP6float2S0_iiii:
	.zero		928


//--------------------- .nv.constant0._Z11fftshiftc3dP6float2iii --------------------------
	.section	.nv.constant0._Z11fftshiftc3dP6float2iii,"a",@progbits
	.sectionflags	@""
	.align	4
.nv.constant0._Z11fftshiftc3dP6float2iii:
	.zero		916


//--------------------- .nv.constant0._Z11fftshiftc2dP6float2iii --------------------------
	.section	.nv.constant0._Z11fftshiftc2dP6float2iii,"a",@progbits
	.sectionflags	@""
	.align	4
.nv.constant0._Z11fftshiftc2dP6float2iii:
	.zero		916


//--------------------- .nv.constant0._Z11fftshiftc1dP6float2iii --------------------------
	.section	.nv.constant0._Z11fftshiftc1dP6float2iii,"a",@progbits
	.sectionflags	@""
	.align	4
.nv.constant0._Z11fftshiftc1dP6float2iii:
	.zero		916


//--------------------- SYMBOLS --------------------------

	.type		.nv.reservedSmem.offset0,@object
	.size		.nv.reservedSmem.offset0,0x4
